//
// Generated by NVIDIA NVVM Compiler
//
// Compiler Build ID: CL-36424714
// Cuda compilation tools, release 13.0, V13.0.88
// Based on NVVM 20.0.0
//

.version 9.0
.target sm_100
.address_size 64

	// .globl	_Z17colorToGrayKernelPfS_ii

.visible .entry _Z17colorToGrayKernelPfS_ii(
	.param .u64 .ptr .align 1 _Z17colorToGrayKernelPfS_ii_param_0,
	.param .u64 .ptr .align 1 _Z17colorToGrayKernelPfS_ii_param_1,
	.param .u32 _Z17colorToGrayKernelPfS_ii_param_2,
	.param .u32 _Z17colorToGrayKernelPfS_ii_param_3
)
{
	.reg .pred 	%p<4>;
	.reg .b32 	%r<13>;
	.reg .b32 	%f<5>;
	.reg .b64 	%rd<8>;
	.reg .b64 	%fd<7>;

	ld.param.u64 	%rd1, [_Z17colorToGrayKernelPfS_ii_param_0];
	ld.param.u64 	%rd2, [_Z17colorToGrayKernelPfS_ii_param_1];
	ld.param.u32 	%r3, [_Z17colorToGrayKernelPfS_ii_param_2];
	ld.param.u32 	%r4, [_Z17colorToGrayKernelPfS_ii_param_3];
	mov.u32 	%r5, %ctaid.y;
	mov.u32 	%r6, %ntid.y;
	mov.u32 	%r7, %tid.y;
	mad.lo.s32 	%r1, %r5, %r6, %r7;
	mov.u32 	%r8, %ctaid.x;
	mov.u32 	%r9, %ntid.x;
	mov.u32 	%r10, %tid.x;
	mad.lo.s32 	%r2, %r8, %r9, %r10;
	setp.ge.s32 	%p1, %r1, %r4;
	setp.ge.s32 	%p2, %r2, %r3;
	or.pred  	%p3, %p2, %p1;
	@%p3 bra 	$L__BB0_2;
	cvta.to.global.u64 	%rd3, %rd1;
	cvta.to.global.u64 	%rd4, %rd2;
	mad.lo.s32 	%r11, %r3, %r1, %r2;
	mul.lo.s32 	%r12, %r11, 3;
	mul.wide.s32 	%rd5, %r12, 4;
	add.s64 	%rd6, %rd3, %rd5;
	ld.global.f32 	%f1, [%rd6];
	ld.global.f32 	%f2, [%rd6+4];
	ld.global.f32 	%f3, [%rd6+8];
	cvt.f64.f32 	%fd1, %f1;
	cvt.f64.f32 	%fd2, %f2;
	mul.f64 	%fd3, %fd2, 0d3FE70A3D70A3D70A;
	fma.rn.f64 	%fd4, %fd1, 0d3FCAE147AE147AE1, %fd3;
	cvt.f64.f32 	%fd5, %f3;
	fma.rn.f64 	%fd6, %fd5, 0d3FB1EB851EB851EC, %fd4;
	cvt.rn.f32.f64 	%f4, %fd6;
	add.s64 	%rd7, %rd4, %rd5;
	st.global.f32 	[%rd7], %f4;
	st.global.f32 	[%rd7+4], %f4;
	st.global.f32 	[%rd7+8], %f4;
$L__BB0_2:
	ret;

}
	// .globl	_Z18gaussianBlurKernelPfS_iiS_i
.visible .entry _Z18gaussianBlurKernelPfS_iiS_i(
	.param .u64 .ptr .align 1 _Z18gaussianBlurKernelPfS_iiS_i_param_0,
	.param .u64 .ptr .align 1 _Z18gaussianBlurKernelPfS_iiS_i_param_1,
	.param .u32 _Z18gaussianBlurKernelPfS_iiS_i_param_2,
	.param .u32 _Z18gaussianBlurKernelPfS_iiS_i_param_3,
	.param .u64 .ptr .align 1 _Z18gaussianBlurKernelPfS_iiS_i_param_4,
	.param .u32 _Z18gaussianBlurKernelPfS_iiS_i_param_5
)
{
	.reg .pred 	%p<11>;
	.reg .b32 	%r<98>;
	.reg .b32 	%f<128>;
	.reg .b64 	%rd<30>;

	ld.param.u64 	%rd4, [_Z18gaussianBlurKernelPfS_iiS_i_param_0];
	ld.param.u32 	%r33, [_Z18gaussianBlurKernelPfS_iiS_i_param_2];
	ld.param.u32 	%r34, [_Z18gaussianBlurKernelPfS_iiS_i_param_3];
	ld.param.u64 	%rd5, [_Z18gaussianBlurKernelPfS_iiS_i_param_4];
	ld.param.u32 	%r35, [_Z18gaussianBlurKernelPfS_iiS_i_param_5];
	cvta.to.global.u64 	%rd1, %rd5;
	cvta.to.global.u64 	%rd2, %rd4;
	mov.u32 	%r36, %ctaid.y;
	mov.u32 	%r37, %ntid.y;
	mov.u32 	%r38, %tid.y;
	mad.lo.s32 	%r1, %r36, %r37, %r38;
	mov.u32 	%r39, %ctaid.x;
	mov.u32 	%r40, %ntid.x;
	mov.u32 	%r41, %tid.x;
	mad.lo.s32 	%r2, %r39, %r40, %r41;
	setp.ge.s32 	%p1, %r1, %r34;
	setp.ge.s32 	%p2, %r2, %r33;
	or.pred  	%p3, %p2, %p1;
	@%p3 bra 	$L__BB1_14;
	shr.u32 	%r42, %r35, 31;
	add.s32 	%r43, %r35, %r42;
	shr.s32 	%r3, %r43, 1;
	neg.s32 	%r4, %r3;
	setp.lt.s32 	%p4, %r35, -1;
	mov.f32 	%f122, 0f00000000;
	mov.f32 	%f123, %f122;
	mov.f32 	%f124, %f122;
	@%p4 bra 	$L__BB1_13;
	add.s32 	%r45, %r34, -1;
	cvt.rn.f32.u32 	%f1, %r45;
	add.s32 	%r46, %r33, -1;
	cvt.rn.f32.s32 	%f2, %r46;
	abs.s32 	%r5, %r3;
	add.s32 	%r6, %r3, %r5;
	sub.s32 	%r7, 1, %r3;
	sub.s32 	%r8, %r2, %r3;
	mov.b32 	%r97, 0;
	mov.f32 	%f124, 0f00000000;
	mov.u32 	%r85, %r4;
	mov.f32 	%f123, %f124;
	mov.f32 	%f122, %f124;
$L__BB1_3:
	mov.u32 	%r9, %r85;
	setp.lt.u32 	%p5, %r6, 3;
	add.s32 	%r48, %r9, %r1;
	cvt.rn.f32.s32 	%f39, %r48;
	min.f32 	%f40, %f39, %f1;
	max.f32 	%f41, %f40, 0f00000000;
	cvt.rzi.s32.f32 	%r49, %f41;
	mul.lo.s32 	%r11, %r49, %r33;
	mov.u32 	%r95, %r4;
	@%p5 bra 	$L__BB1_7;
	add.s32 	%r50, %r6, 1;
	and.b32  	%r51, %r50, -4;
	neg.s32 	%r88, %r51;
	mov.u32 	%r87, %r8;
	mov.u32 	%r89, %r7;
$L__BB1_5:
	.pragma "nounroll";
	mul.wide.s32 	%rd6, %r97, 4;
	add.s64 	%rd7, %rd1, %rd6;
	cvt.rn.f32.s32 	%f42, %r87;
	min.f32 	%f43, %f42, %f2;
	max.f32 	%f44, %f43, 0f00000000;
	cvt.rzi.s32.f32 	%r52, %f44;
	add.s32 	%r53, %r52, %r11;
	mul.lo.s32 	%r54, %r53, 3;
	mul.wide.s32 	%rd8, %r54, 4;
	add.s64 	%rd9, %rd2, %rd8;
	ld.global.f32 	%f45, [%rd9];
	ld.global.f32 	%f46, [%rd7];
	fma.rn.f32 	%f47, %f45, %f46, %f122;
	ld.global.f32 	%f48, [%rd9+4];
	fma.rn.f32 	%f49, %f48, %f46, %f123;
	ld.global.f32 	%f50, [%rd9+8];
	fma.rn.f32 	%f51, %f50, %f46, %f124;
	add.s32 	%r55, %r87, 1;
	cvt.rn.f32.s32 	%f52, %r55;
	min.f32 	%f53, %f52, %f2;
	max.f32 	%f54, %f53, 0f00000000;
	cvt.rzi.s32.f32 	%r56, %f54;
	add.s32 	%r57, %r56, %r11;
	mul.lo.s32 	%r58, %r57, 3;
	mul.wide.s32 	%rd10, %r58, 4;
	add.s64 	%rd11, %rd2, %rd10;
	ld.global.f32 	%f55, [%rd11];
	ld.global.f32 	%f56, [%rd7+4];
	fma.rn.f32 	%f57, %f55, %f56, %f47;
	ld.global.f32 	%f58, [%rd11+4];
	fma.rn.f32 	%f59, %f58, %f56, %f49;
	ld.global.f32 	%f60, [%rd11+8];
	fma.rn.f32 	%f61, %f60, %f56, %f51;
	add.s32 	%r59, %r87, 2;
	cvt.rn.f32.s32 	%f62, %r59;
	min.f32 	%f63, %f62, %f2;
	max.f32 	%f64, %f63, 0f00000000;
	cvt.rzi.s32.f32 	%r60, %f64;
	add.s32 	%r61, %r60, %r11;
	mul.lo.s32 	%r62, %r61, 3;
	mul.wide.s32 	%rd12, %r62, 4;
	add.s64 	%rd13, %rd2, %rd12;
	ld.global.f32 	%f65, [%rd13];
	ld.global.f32 	%f66, [%rd7+8];
	fma.rn.f32 	%f67, %f65, %f66, %f57;
	ld.global.f32 	%f68, [%rd13+4];
	fma.rn.f32 	%f69, %f68, %f66, %f59;
	ld.global.f32 	%f70, [%rd13+8];
	fma.rn.f32 	%f71, %f70, %f66, %f61;
	add.s32 	%r63, %r87, 3;
	cvt.rn.f32.s32 	%f72, %r63;
	min.f32 	%f73, %f72, %f2;
	max.f32 	%f74, %f73, 0f00000000;
	cvt.rzi.s32.f32 	%r64, %f74;
	add.s32 	%r65, %r64, %r11;
	mul.lo.s32 	%r66, %r65, 3;
	mul.wide.s32 	%rd14, %r66, 4;
	add.s64 	%rd15, %rd2, %rd14;
	ld.global.f32 	%f75, [%rd15];
	ld.global.f32 	%f76, [%rd7+12];
	fma.rn.f32 	%f122, %f75, %f76, %f67;
	ld.global.f32 	%f77, [%rd15+4];
	fma.rn.f32 	%f123, %f77, %f76, %f69;
	ld.global.f32 	%f78, [%rd15+8];
	fma.rn.f32 	%f124, %f78, %f76, %f71;
	add.s32 	%r97, %r97, 4;
	add.s32 	%r89, %r89, 4;
	add.s32 	%r88, %r88, 4;
	add.s32 	%r87, %r87, 4;
	setp.ne.s32 	%p6, %r88, 0;
	@%p6 bra 	$L__BB1_5;
	add.s32 	%r95, %r89, -1;
$L__BB1_7:
	add.s32 	%r69, %r6, 1;
	and.b32  	%r68, %r69, 3;
	setp.eq.s32 	%p7, %r68, 0;
	@%p7 bra 	$L__BB1_12;
	setp.eq.s32 	%p8, %r68, 1;
	@%p8 bra 	$L__BB1_10;
	add.s32 	%r70, %r95, %r2;
	cvt.rn.f32.s32 	%f80, %r70;
	min.f32 	%f81, %f80, %f2;
	max.f32 	%f82, %f81, 0f00000000;
	cvt.rzi.s32.f32 	%r71, %f82;
	add.s32 	%r72, %r71, %r11;
	mul.lo.s32 	%r73, %r72, 3;
	mul.wide.s32 	%rd16, %r73, 4;
	add.s64 	%rd17, %rd2, %rd16;
	ld.global.f32 	%f83, [%rd17];
	mul.wide.s32 	%rd18, %r97, 4;
	add.s64 	%rd19, %rd1, %rd18;
	ld.global.f32 	%f84, [%rd19];
	fma.rn.f32 	%f85, %f83, %f84, %f122;
	ld.global.f32 	%f86, [%rd17+4];
	fma.rn.f32 	%f87, %f86, %f84, %f123;
	ld.global.f32 	%f88, [%rd17+8];
	fma.rn.f32 	%f89, %f88, %f84, %f124;
	add.s32 	%r74, %r70, 1;
	cvt.rn.f32.s32 	%f90, %r74;
	min.f32 	%f91, %f90, %f2;
	max.f32 	%f92, %f91, 0f00000000;
	cvt.rzi.s32.f32 	%r75, %f92;
	add.s32 	%r76, %r75, %r11;
	mul.lo.s32 	%r77, %r76, 3;
	mul.wide.s32 	%rd20, %r77, 4;
	add.s64 	%rd21, %rd2, %rd20;
	ld.global.f32 	%f93, [%rd21];
	ld.global.f32 	%f94, [%rd19+4];
	fma.rn.f32 	%f122, %f93, %f94, %f85;
	ld.global.f32 	%f95, [%rd21+4];
	fma.rn.f32 	%f123, %f95, %f94, %f87;
	ld.global.f32 	%f96, [%rd21+8];
	fma.rn.f32 	%f124, %f96, %f94, %f89;
	add.s32 	%r97, %r97, 2;
	add.s32 	%r95, %r95, 2;
$L__BB1_10:
	and.b32  	%r78, %r6, 1;
	setp.eq.b32 	%p9, %r78, 1;
	@%p9 bra 	$L__BB1_12;
	add.s32 	%r79, %r95, %r2;
	cvt.rn.f32.s32 	%f97, %r79;
	min.f32 	%f98, %f97, %f2;
	max.f32 	%f99, %f98, 0f00000000;
	cvt.rzi.s32.f32 	%r80, %f99;
	add.s32 	%r81, %r80, %r11;
	mul.lo.s32 	%r82, %r81, 3;
	mul.wide.s32 	%rd22, %r82, 4;
	add.s64 	%rd23, %rd2, %rd22;
	ld.global.f32 	%f100, [%rd23];
	mul.wide.s32 	%rd24, %r97, 4;
	add.s64 	%rd25, %rd1, %rd24;
	ld.global.f32 	%f101, [%rd25];
	fma.rn.f32 	%f122, %f100, %f101, %f122;
	ld.global.f32 	%f102, [%rd23+4];
	fma.rn.f32 	%f123, %f102, %f101, %f123;
	ld.global.f32 	%f103, [%rd23+8];
	fma.rn.f32 	%f124, %f103, %f101, %f124;
	add.s32 	%r97, %r97, 1;
$L__BB1_12:
	add.s32 	%r85, %r9, 1;
	setp.ne.s32 	%p10, %r9, %r5;
	@%p10 bra 	$L__BB1_3;
$L__BB1_13:
	ld.param.u64 	%rd29, [_Z18gaussianBlurKernelPfS_iiS_i_param_1];
	mad.lo.s32 	%r83, %r33, %r1, %r2;
	mul.lo.s32 	%r84, %r83, 3;
	cvta.to.global.u64 	%rd26, %rd29;
	mul.wide.s32 	%rd27, %r84, 4;
	add.s64 	%rd28, %rd26, %rd27;
	st.global.f32 	[%rd28], %f122;
	st.global.f32 	[%rd28+4], %f123;
	st.global.f32 	[%rd28+8], %f124;
$L__BB1_14:
	ret;

}


// ===== COMPILED SASS (sm_100) =====

	.target	sm_100

	.elftype	@"ET_EXEC"


//--------------------- .note.nv.tkinfo           --------------------------
	.section	.note.nv.tkinfo,"",@"SHT_NOTE"
	.sectionflags	@"SHF_NOTE_NV_TKINFO"
	.tkinfo
        /*0018*/ 	.word	0x00000002
        /*0030*/ 	.string	""
        /*0030*/ 	.string	"ptxas"
        /*0030*/ 	.string	"Cuda compilation tools, release 13.0, V13.0.88"
        /*0030*/ 	.string	"Build cuda_13.0.r13.0/compiler.36424714_0"
        /*0030*/ 	.string	"-arch sm_100 -m 64 "



//--------------------- .note.nv.cuinfo           --------------------------
	.section	.note.nv.cuinfo,"",@"SHT_NOTE"
	.sectionflags	@"SHF_NOTE_NV_CUINFO"
        /*0018*/ 	.short	0x0002
        /*001a*/ 	.short	0x0064
        /*001c*/ 	.short	0x0082
	.zero		2


//--------------------- .nv.info                  --------------------------
	.section	.nv.info,"",@"SHT_CUDA_INFO"
	.align	4


	//----- nvinfo : EIATTR_REGCOUNT
	.align		4
        /*0000*/ 	.byte	0x04, 0x2f
        /*0002*/ 	.short	(.L_1 - .L_0)
	.align		4
.L_0:
        /*0004*/ 	.word	index@(_Z17colorToGrayKernelPfS_ii)
        /*0008*/ 	.word	0x00000010


	//----- nvinfo : EIATTR_FRAME_SIZE
	.align		4
.L_1:
        /*000c*/ 	.byte	0x04, 0x11
        /*000e*/ 	.short	(.L_3 - .L_2)
	.align		4
.L_2:
        /*0010*/ 	.word	index@(_Z17colorToGrayKernelPfS_ii)
        /*0014*/ 	.word	0x00000000


	//----- nvinfo : EIATTR_REGCOUNT
	.align		4
.L_3:
        /*0018*/ 	.byte	0x04, 0x2f
        /*001a*/ 	.short	(.L_5 - .L_4)
	.align		4
.L_4:
        /*001c*/ 	.word	index@(_Z18gaussianBlurKernelPfS_iiS_i)
        /*0020*/ 	.word	0x00000020


	//----- nvinfo : EIATTR_FRAME_SIZE
	.align		4
.L_5:
        /*0024*/ 	.byte	0x04, 0x11
        /*0026*/ 	.short	(.L_7 - .L_6)
	.align		4
.L_6:
        /*0028*/ 	.word	index@(_Z18gaussianBlurKernelPfS_iiS_i)
        /*002c*/ 	.word	0x00000000


	//----- nvinfo : EIATTR_MIN_STACK_SIZE
	.align		4
.L_7:
        /*0030*/ 	.byte	0x04, 0x12
        /*0032*/ 	.short	(.L_9 - .L_8)
	.align		4
.L_8:
        /*0034*/ 	.word	index@(_Z18gaussianBlurKernelPfS_iiS_i)
        /*0038*/ 	.word	0x00000000


	//----- nvinfo : EIATTR_MIN_STACK_SIZE
	.align		4
.L_9:
        /*003c*/ 	.byte	0x04, 0x12
        /*003e*/ 	.short	(.L_11 - .L_10)
	.align		4
.L_10:
        /*0040*/ 	.word	index@(_Z17colorToGrayKernelPfS_ii)
        /*0044*/ 	.word	0x00000000
.L_11:


//--------------------- .nv.compat                --------------------------
	.section	.nv.compat,"",@"SHT_CUDA_COMPAT_INFO"
	.align	4
        /*0000*/ 	.byte	0x02, 0x09, 0x00, 0x00, 0x02, 0x02, 0x01, 0x00, 0x02, 0x05, 0x05, 0x00, 0x03, 0x07, 0x01, 0x01
        /*0010*/ 	.byte	0x02, 0x03, 0x00, 0x00, 0x02, 0x06, 0x01, 0x00, 0x04, 0x0b, 0x08, 0x00, 0x01, 0x00, 0x00, 0x00
        /*0020*/ 	.byte	0x00, 0x00, 0x00, 0x00


//--------------------- .nv.info._Z18gaussianBlurKernelPfS_iiS_i --------------------------
	.section	.nv.info._Z18gaussianBlurKernelPfS_iiS_i,"",@"SHT_CUDA_INFO"
	.sectionflags	@""
	.align	4


	//----- nvinfo : EIATTR_CUDA_API_VERSION
	.align		4
        /*0000*/ 	.byte	0x04, 0x37
        /*0002*/ 	.short	(.L_13 - .L_12)
.L_12:
        /*0004*/ 	.word	0x00000082


	//----- nvinfo : EIATTR_KPARAM_INFO
	.align		4
.L_13:
        /*0008*/ 	.byte	0x04, 0x17
        /*000a*/ 	.short	(.L_15 - .L_14)
.L_14:
        /*000c*/ 	.word	0x00000000
        /*0010*/ 	.short	0x0005
        /*0012*/ 	.short	0x0020
        /*0014*/ 	.byte	0x00, 0xf0, 0x11, 0x00


	//----- nvinfo : EIATTR_KPARAM_INFO
	.align		4
.L_15:
        /*0018*/ 	.byte	0x04, 0x17
        /*001a*/ 	.short	(.L_17 - .L_16)
.L_16:
        /*001c*/ 	.word	0x00000000
        /*0020*/ 	.short	0x0004
        /*0022*/ 	.short	0x0018
        /*0024*/ 	.byte	0x00, 0xf5, 0x21, 0x00


	//----- nvinfo : EIATTR_KPARAM_INFO
	.align		4
.L_17:
        /*0028*/ 	.byte	0x04, 0x17
        /*002a*/ 	.short	(.L_19 - .L_18)
.L_18:
        /*002c*/ 	.word	0x00000000
        /*0030*/ 	.short	0x0003
        /*0032*/ 	.short	0x0014
        /*0034*/ 	.byte	0x00, 0xf0, 0x11, 0x00


	//----- nvinfo : EIATTR_KPARAM_INFO
	.align		4
.L_19:
        /*0038*/ 	.byte	0x04, 0x17
        /*003a*/ 	.short	(.L_21 - .L_20)
.L_20:
        /*003c*/ 	.word	0x00000000
        /*0040*/ 	.short	0x0002
        /*0042*/ 	.short	0x0010
        /*0044*/ 	.byte	0x00, 0xf0, 0x11, 0x00


	//----- nvinfo : EIATTR_KPARAM_INFO
	.align		4
.L_21:
        /*0048*/ 	.byte	0x04, 0x17
        /*004a*/ 	.short	(.L_23 - .L_22)
.L_22:
        /*004c*/ 	.word	0x00000000
        /*0050*/ 	.short	0x0001
        /*0052*/ 	.short	0x0008
        /*0054*/ 	.byte	0x00, 0xf5, 0x21, 0x00


	//----- nvinfo : EIATTR_KPARAM_INFO
	.align		4
.L_23:
        /*0058*/ 	.byte	0x04, 0x17
        /*005a*/ 	.short	(.L_25 - .L_24)
.L_24:
        /*005c*/ 	.word	0x00000000
        /*0060*/ 	.short	0x0000
        /*0062*/ 	.short	0x0000
        /*0064*/ 	.byte	0x00, 0xf5, 0x21, 0x00


	//----- nvinfo : EIATTR_SPARSE_MMA_MASK
	.align		4
.L_25:
        /*0068*/ 	.byte	0x03, 0x50
        /*006a*/ 	.short	0x0000


	//----- nvinfo : EIATTR_MAXREG_COUNT
	.align		4
        /*006c*/ 	.byte	0x03, 0x1b
        /*006e*/ 	.short	0x00ff


	//----- nvinfo : EIATTR_MERCURY_ISA_VERSION
	.align		4
        /*0070*/ 	.byte	0x03, 0x5f
        /*0072*/ 	.short	0x0101


	//----- nvinfo : EIATTR_VRC_CTA_INIT_COUNT
	.align		4
        /*0074*/ 	.byte	0x02, 0x4a
	.zero		1
	.zero		1


	//----- nvinfo : EIATTR_EXIT_INSTR_OFFSETS
	.align		4
        /*0078*/ 	.byte	0x04, 0x1c
        /*007a*/ 	.short	(.L_27 - .L_26)


	//   ....[0]....
.L_26:
        /*007c*/ 	.word	0x000000c0


	//   ....[1]....
        /*0080*/ 	.word	0x00000c10


	//----- nvinfo : EIATTR_CBANK_PARAM_SIZE
	.align		4
.L_27:
        /*0084*/ 	.byte	0x03, 0x19
        /*0086*/ 	.short	0x0024


	//----- nvinfo : EIATTR_PARAM_CBANK
	.align		4
        /*0088*/ 	.byte	0x04, 0x0a
        /*008a*/ 	.short	(.L_29 - .L_28)
	.align		4
.L_28:
        /*008c*/ 	.word	index@(.nv.constant0._Z18gaussianBlurKernelPfS_iiS_i)
        /*0090*/ 	.short	0x0380
        /*0092*/ 	.short	0x0024


	//----- nvinfo : EIATTR_SW_WAR
	.align		4
.L_29:
        /*0094*/ 	.byte	0x04, 0x36
        /*0096*/ 	.short	(.L_31 - .L_30)
.L_30:
        /*0098*/ 	.word	0x00000008
.L_31:


//--------------------- .nv.info._Z17colorToGrayKernelPfS_ii --------------------------
	.section	.nv.info._Z17colorToGrayKernelPfS_ii,"",@"SHT_CUDA_INFO"
	.sectionflags	@""
	.align	4


	//----- nvinfo : EIATTR_CUDA_API_VERSION
	.align		4
        /*0000*/ 	.byte	0x04, 0x37
        /*0002*/ 	.short	(.L_33 - .L_32)
.L_32:
        /*0004*/ 	.word	0x00000082


	//----- nvinfo : EIATTR_KPARAM_INFO
	.align		4
.L_33:
        /*0008*/ 	.byte	0x04, 0x17
        /*000a*/ 	.short	(.L_35 - .L_34)
.L_34:
        /*000c*/ 	.word	0x00000000
        /*0010*/ 	.short	0x0003
        /*0012*/ 	.short	0x0014
        /*0014*/ 	.byte	0x00, 0xf0, 0x11, 0x00


	//----- nvinfo : EIATTR_KPARAM_INFO
	.align		4
.L_35:
        /*0018*/ 	.byte	0x04, 0x17
        /*001a*/ 	.short	(.L_37 - .L_36)
.L_36:
        /*001c*/ 	.word	0x00000000
        /*0020*/ 	.short	0x0002
        /*0022*/ 	.short	0x0010
        /*0024*/ 	.byte	0x00, 0xf0, 0x11, 0x00


	//----- nvinfo : EIATTR_KPARAM_INFO
	.align		4
.L_37:
        /*0028*/ 	.byte	0x04, 0x17
        /*002a*/ 	.short	(.L_39 - .L_38)
.L_38:
        /*002c*/ 	.word	0x00000000
        /*0030*/ 	.short	0x0001
        /*0032*/ 	.short	0x0008
        /*0034*/ 	.byte	0x00, 0xf5, 0x21, 0x00


	//----- nvinfo : EIATTR_KPARAM_INFO
	.align		4
.L_39:
        /*0038*/ 	.byte	0x04, 0x17
        /*003a*/ 	.short	(.L_41 - .L_40)
.L_40:
        /*003c*/ 	.word	0x00000000
        /*0040*/ 	.short	0x0000
        /*0042*/ 	.short	0x0000
        /*0044*/ 	.byte	0x00, 0xf5, 0x21, 0x00


	//----- nvinfo : EIATTR_SPARSE_MMA_MASK
	.align		4
.L_41:
        /*0048*/ 	.byte	0x03, 0x50
        /*004a*/ 	.short	0x0000


	//----- nvinfo : EIATTR_MAXREG_COUNT
	.align		4
        /*004c*/ 	.byte	0x03, 0x1b
        /*004e*/ 	.short	0x00ff


	//----- nvinfo : EIATTR_MERCURY_ISA_VERSION
	.align		4
        /*0050*/ 	.byte	0x03, 0x5f
        /*0052*/ 	.short	0x0101


	//----- nvinfo : EIATTR_VRC_CTA_INIT_COUNT
	.align		4
        /*0054*/ 	.byte	0x02, 0x4a
	.zero		1
	.zero		1


	//----- nvinfo : EIATTR_EXIT_INSTR_OFFSETS
	.align		4
        /*0058*/ 	.byte	0x04, 0x1c
        /*005a*/ 	.short	(.L_43 - .L_42)


	//   ....[0]....
.L_42:
        /*005c*/ 	.word	0x000000c0


	//   ....[1]....
        /*0060*/ 	.word	0x00000270


	//----- nvinfo : EIATTR_CBANK_PARAM_SIZE
	.align		4
.L_43:
        /*0064*/ 	.byte	0x03, 0x19
        /*0066*/ 	.short	0x0018


	//----- nvinfo : EIATTR_PARAM_CBANK
	.align		4
        /*0068*/ 	.byte	0x04, 0x0a
        /*006a*/ 	.short	(.L_45 - .L_44)
	.align		4
.L_44:
        /*006c*/ 	.word	index@(.nv.constant0._Z17colorToGrayKernelPfS_ii)
        /*0070*/ 	.short	0x0380
        /*0072*/ 	.short	0x0018


	//----- nvinfo : EIATTR_SW_WAR
	.align		4
.L_45:
        /*0074*/ 	.byte	0x04, 0x36
        /*0076*/ 	.short	(.L_47 - .L_46)
.L_46:
        /*0078*/ 	.word	0x00000008
.L_47:


//--------------------- .nv.callgraph             --------------------------
	.section	.nv.callgraph,"",@"SHT_CUDA_CALLGRAPH"
	.align	4
	.sectionentsize	8
	.align		4
        /*0000*/ 	.word	0x00000000
	.align		4
        /*0004*/ 	.word	0xffffffff
	.align		4
        /*0008*/ 	.word	0x00000000
	.align		4
        /*000c*/ 	.word	0xfffffffe
	.align		4
        /*0010*/ 	.word	0x00000000
	.align		4
        /*0014*/ 	.word	0xfffffffd
	.align		4
        /*0018*/ 	.word	0x00000000
	.align		4
        /*001c*/ 	.word	0xfffffffc


//--------------------- .text._Z18gaussianBlurKernelPfS_iiS_i --------------------------
	.section	.text._Z18gaussianBlurKernelPfS_iiS_i,"ax",@progbits
	.align	128
        .global         _Z18gaussianBlurKernelPfS_iiS_i
        .type           _Z18gaussianBlurKernelPfS_iiS_i,@function
        .size           _Z18gaussianBlurKernelPfS_iiS_i,(.L_x_8 - _Z18gaussianBlurKernelPfS_iiS_i)
        .other          _Z18gaussianBlurKernelPfS_iiS_i,@"STO_CUDA_ENTRY STV_DEFAULT"
_Z18gaussianBlurKernelPfS_iiS_i:
.text._Z18gaussianBlurKernelPfS_iiS_i:
[----:B------:R-:W-:Y:S01]  /*0000*/  LDC R1, c[0x0][0x37c] ;  /* 0x0000df00ff017b82 */ /* 0x000fe20000000800 */
[----:B------:R-:W0:Y:S07]  /*0010*/  S2R R3, SR_TID.Y ;  /* 0x0000000000037919 */ /* 0x000e2e0000002200 */
[----:B------:R-:W0:Y:S01]  /*0020*/  S2UR UR4, SR_CTAID.Y ;  /* 0x00000000000479c3 */ /* 0x000e220000002600 */
[----:B------:R-:W1:Y:S01]  /*0030*/  LDCU.64 UR8, c[0x0][0x390] ;  /* 0x00007200ff0877ac */ /* 0x000e620008000a00 */
[----:B------:R-:W2:Y:S06]  /*0040*/  S2R R5, SR_TID.X ;  /* 0x0000000000057919 */ /* 0x000eac0000002100 */
[----:B------:R-:W0:Y:S08]  /*0050*/  LDC R0, c[0x0][0x364] ;  /* 0x0000d900ff007b82 */ /* 0x000e300000000800 */
[----:B------:R-:W2:Y:S08]  /*0060*/  S2UR UR5, SR_CTAID.X ;  /* 0x00000000000579c3 */ /* 0x000eb00000002500 */
[----:B------:R-:W2:Y:S01]  /*0070*/  LDC R2, c[0x0][0x360] ;  /* 0x0000d800ff027b82 */ /* 0x000ea20000000800 */
[----:B0-----:R-:W-:-:S05]  /*0080*/  IMAD R0, R0, UR4, R3 ;  /* 0x0000000400007c24 */ /* 0x001fca000f8e0203 */
[----:B-1----:R-:W-:Y:S01]  /*0090*/  ISETP.GE.AND P0, PT, R0, UR9, PT ;  /* 0x0000000900007c0c */ /* 0x002fe2000bf06270 */
[----:B--2---:R-:W-:-:S05]  /*00a0*/  IMAD R3, R2, UR5, R5 ;  /* 0x0000000502037c24 */ /* 0x004fca000f8e0205 */
[----:B------:R-:W-:-:S13]  /*00b0*/  ISETP.GE.OR P0, PT, R3, UR8, P0 ;  /* 0x0000000803007c0c */ /* 0x000fda0008706670 */
[----:B------:R-:W-:Y:S05]  /*00c0*/  @P0 EXIT ;  /* 0x000000000000094d */ /* 0x000fea0003800000 */
[----:B------:R-:W0:Y:S01]  /*00d0*/  LDC R6, c[0x0][0x3a0] ;  /* 0x0000e800ff067b82 */ /* 0x000e220000000800 */
[----:B------:R-:W1:Y:S01]  /*00e0*/  LDCU.64 UR6, c[0x0][0x358] ;  /* 0x00006b00ff0677ac */ /* 0x000e620008000a00 */
[----:B------:R-:W-:Y:S01]  /*00f0*/  HFMA2 R2, -RZ, RZ, 0, 0 ;  /* 0x00000000ff027431 */ /* 0x000fe200000001ff */
[----:B------:R-:W-:Y:S02]  /*0100*/  CS2R R4, SRZ ;  /* 0x0000000000047805 */ /* 0x000fe4000001ff00 */
[C---:B0-----:R-:W-:Y:S02]  /*0110*/  ISETP.GE.AND P0, PT, R6.reuse, -0x1, PT ;  /* 0xffffffff0600780c */ /* 0x041fe40003f06270 */
[----:B------:R-:W-:-:S11]  /*0120*/  LEA.HI R6, R6, R6, RZ, 0x1 ;  /* 0x0000000606067211 */ /* 0x000fd600078f08ff */
[----:B-1----:R-:W-:Y:S05]  /*0130*/  @!P0 BRA `(.L_x_0) ;  /* 0x0000000800948947 */ /* 0x002fea0003800000 */
[----:B------:R-:W-:Y:S01]  /*0140*/  SHF.R.S32.HI R6, RZ, 0x1, R6 ;  /* 0x00000001ff067819 */ /* 0x000fe20000011406 */
[----:B------:R-:W-:Y:S01]  /*0150*/  UIADD3 UR4, UPT, UPT, UR9, -0x1, URZ ;  /* 0xffffffff09047890 */ /* 0x000fe2000fffe0ff */
[----:B------:R-:W-:Y:S01]  /*0160*/  IMAD.MOV.U32 R21, RZ, RZ, RZ ;  /* 0x000000ffff157224 */ /* 0x000fe200078e00ff */
[----:B------:R-:W-:Y:S01]  /*0170*/  UIADD3 UR5, UPT, UPT, UR8, -0x1, URZ ;  /* 0xffffffff08057890 */ /* 0x000fe2000fffe0ff */
[----:B------:R-:W-:Y:S01]  /*0180*/  IABS R13, R6 ;  /* 0x00000006000d7213 */ /* 0x000fe20000000000 */
[----:B------:R-:W-:Y:S01]  /*0190*/  IMAD.MOV R7, RZ, RZ, -R6 ;  /* 0x000000ffff077224 */ /* 0x000fe200078e0a06 */
[----:B------:R-:W-:Y:S02]  /*01a0*/  CS2R R4, SRZ ;  /* 0x0000000000047805 */ /* 0x000fe4000001ff00 */
[----:B------:R-:W-:Y:S02]  /*01b0*/  MOV R2, RZ ;  /* 0x000000ff00027202 */ /* 0x000fe40000000f00 */
[----:B------:R-:W-:Y:S01]  /*01c0*/  I2FP.F32.U32 R8, UR4 ;  /* 0x0000000400087c45 */ /* 0x000fe20008201000 */
[----:B------:R-:W-:Y:S01]  /*01d0*/  IMAD.MOV.U32 R19, RZ, RZ, R7 ;  /* 0x000000ffff137224 */ /* 0x000fe200078e0007 */
[----:B------:R-:W-:-:S02]  /*01e0*/  I2FP.F32.S32 R9, UR5 ;  /* 0x0000000500097c45 */ /* 0x000fc40008201400 */
[C---:B------:R-:W-:Y:S02]  /*01f0*/  IADD3 R10, PT, PT, -R6.reuse, 0x1, RZ ;  /* 0x00000001060a7810 */ /* 0x040fe40007ffe1ff */
[----:B------:R-:W-:Y:S02]  /*0200*/  IADD3 R11, PT, PT, R3, -R6, RZ ;  /* 0x80000006030b7210 */ /* 0x000fe40007ffe0ff */
[----:B------:R-:W-:-:S07]  /*0210*/  IADD3 R18, PT, PT, R6, R13, RZ ;  /* 0x0000000d06127210 */ /* 0x000fce0007ffe0ff */
.L_x_5:
[----:B------:R-:W-:Y:S01]  /*0220*/  IMAD.IADD R12, R0, 0x1, R19 ;  /* 0x00000001000c7824 */ /* 0x000fe200078e0213 */
[----:B------:R-:W-:Y:S02]  /*0230*/  ISETP.GE.U32.AND P1, PT, R18, 0x3, PT ;  /* 0x000000031200780c */ /* 0x000fe40003f26070 */
[----:B------:R-:W-:Y:S02]  /*0240*/  MOV R22, R7 ;  /* 0x0000000700167202 */ /* 0x000fe40000000f00 */
[----:B0-----:R-:W-:Y:S02]  /*0250*/  I2FP.F32.S32 R13, R12 ;  /* 0x0000000c000d7245 */ /* 0x001fe40000201400 */
[----:B------:R-:W-:Y:S02]  /*0260*/  IABS R12, R6 ;  /* 0x00000006000c7213 */ /* 0x000fe40000000000 */
[----:B------:R-:W-:Y:S02]  /*0270*/  FMNMX R13, R8, R13, PT ;  /* 0x0000000d080d7209 */ /* 0x000fe40003800000 */
[C---:B------:R-:W-:Y:S01]  /*0280*/  ISETP.NE.AND P0, PT, R19.reuse, R12, PT ;  /* 0x0000000c1300720c */ /* 0x040fe20003f05270 */
[----:B------:R-:W-:Y:S01]  /*0290*/  VIADD R19, R19, 0x1 ;  /* 0x0000000113137836 */ /* 0x000fe20000000000 */
[----:B------:R-:W-:-:S04]  /*02a0*/  FMNMX R13, RZ, R13, !PT ;  /* 0x0000000dff0d7209 */ /* 0x000fc80007800000 */
[----:B-1----:R0:W1:Y:S01]  /*02b0*/  F2I.TRUNC.NTZ R20, R13 ;  /* 0x0000000d00147305 */ /* 0x002062000020f100 */
[----:B------:R-:W-:Y:S06]  /*02c0*/  @!P1 BRA `(.L_x_1) ;  /* 0x00000004002c9947 */ /* 0x000fec0003800000 */
[----:B------:R-:W-:Y:S01]  /*02d0*/  IADD3 R12, PT, PT, R18, 0x1, RZ ;  /* 0x00000001120c7810 */ /* 0x000fe20007ffe0ff */
[----:B------:R-:W-:Y:S01]  /*02e0*/  IMAD.MOV.U32 R25, RZ, RZ, R11 ;  /* 0x000000ffff197224 */ /* 0x000fe200078e000b */
[----:B------:R-:W-:Y:S01]  /*02f0*/  MOV R24, R10 ;  /* 0x0000000a00187202 */ /* 0x000fe20000000f00 */
[----:B------:R-:W2:Y:S01]  /*0300*/  LDCU UR4, c[0x0][0x390] ;  /* 0x00007200ff0477ac */ /* 0x000ea20008000800 */
[----:B------:R-:W-:-:S04]  /*0310*/  LOP3.LUT R12, R12, 0xfffffffc, RZ, 0xc0, !PT ;  /* 0xfffffffc0c0c7812 */ /* 0x000fc800078ec0ff */
[----:B------:R-:W-:-:S07]  /*0320*/  IADD3 R26, PT, PT, -R12, RZ, RZ ;  /* 0x000000ff0c1a7210 */ /* 0x000fce0007ffe1ff */
.L_x_2:
[----:B------:R-:W-:Y:S01]  /*0330*/  I2FP.F32.S32 R12, R25 ;  /* 0x00000019000c7245 */ /* 0x000fe20000201400 */
[----:B------:R-:W3:Y:S03]  /*0340*/  LDC.64 R14, c[0x0][0x398] ;  /* 0x0000e600ff0e7b82 */ /* 0x000ee60000000a00 */
[----:B------:R-:W-:-:S04]  /*0350*/  FMNMX R12, R9, R12, PT ;  /* 0x0000000c090c7209 */ /* 0x000fc80003800000 */
[----:B------:R-:W-:Y:S02]  /*0360*/  FMNMX R23, RZ, R12, !PT ;  /* 0x0000000cff177209 */ /* 0x000fe40007800000 */
[----:B0-----:R-:W0:Y:S04]  /*0370*/  LDC.64 R12, c[0x0][0x380] ;  /* 0x0000e000ff0c7b82 */ /* 0x001e280000000a00 */
[----:B------:R-:W1:Y:S01]  /*0380*/  F2I.TRUNC.NTZ R23, R23 ;  /* 0x0000001700177305 */ /* 0x000e62000020f100 */
[----:B---3--:R-:W-:-:S04]  /*0390*/  IMAD.WIDE R14, R21, 0x4, R14 ;  /* 0x00000004150e7825 */ /* 0x008fc800078e020e */
[----:B-12---:R-:W-:Y:S01]  /*03a0*/  IMAD R16, R20, UR4, R23 ;  /* 0x0000000414107c24 */ /* 0x006fe2000f8e0217 */
[----:B------:R-:W2:Y:S03]  /*03b0*/  LDG.E R27, desc[UR6][R14.64] ;  /* 0x000000060e1b7981 */ /* 0x000ea6000c1e1900 */
[----:B------:R-:W-:-:S04]  /*03c0*/  IMAD R17, R16, 0x3, RZ ;  /* 0x0000000310117824 */ /* 0x000fc800078e02ff */
[----:B0-----:R-:W-:-:S05]  /*03d0*/  IMAD.WIDE R16, R17, 0x4, R12 ;  /* 0x0000000411107825 */ /* 0x001fca00078e020c */
[----:B------:R-:W2:Y:S04]  /*03e0*/  LDG.E R29, desc[UR6][R16.64] ;  /* 0x00000006101d7981 */ /* 0x000ea8000c1e1900 */
[----:B------:R-:W3:Y:S04]  /*03f0*/  LDG.E R22, desc[UR6][R16.64+0x4] ;  /* 0x0000040610167981 */ /* 0x000ee8000c1e1900 */
[----:B------:R-:W4:Y:S01]  /*0400*/  LDG.E R28, desc[UR6][R16.64+0x8] ;  /* 0x00000806101c7981 */ /* 0x000f22000c1e1900 */
[----:B--2---:R-:W-:Y:S01]  /*0410*/  FFMA R2, R29, R27, R2 ;  /* 0x0000001b1d027223 */ /* 0x004fe20000000002 */
[----:B------:R-:W-:-:S05]  /*0420*/  VIADD R29, R25, 0x1 ;  /* 0x00000001191d7836 */ /* 0x000fca0000000000 */
[----:B------:R-:W-:-:S04]  /*0430*/  I2FP.F32.S32 R29, R29 ;  /* 0x0000001d001d7245 */ /* 0x000fc80000201400 */
[----:B------:R-:W-:-:S04]  /*0440*/  FMNMX R29, R9, R29, PT ;  /* 0x0000001d091d7209 */ /* 0x000fc80003800000 */
[----:B------:R-:W-:-:S06]  /*0450*/  FMNMX R29, RZ, R29, !PT ;  /* 0x0000001dff1d7209 */ /* 0x000fcc0007800000 */
[----:B------:R-:W0:Y:S01]  /*0460*/  F2I.TRUNC.NTZ R29, R29 ;  /* 0x0000001d001d7305 */ /* 0x000e22000020f100 */
[----:B---3--:R-:W-:Y:S01]  /*0470*/  FFMA R5, R27, R22, R5 ;  /* 0x000000161b057223 */ /* 0x008fe20000000005 */
[----:B0-----:R-:W-:Y:S02]  /*0480*/  IMAD R23, R20, UR4, R29 ;  /* 0x0000000414177c24 */ /* 0x001fe4000f8e021d */
[----:B------:R-:W2:Y:S02]  /*0490*/  LDG.E R29, desc[UR6][R14.64+0x4] ;  /* 0x000004060e1d7981 */ /* 0x000ea4000c1e1900 */
[----:B------:R-:W-:-:S04]  /*04a0*/  IMAD R23, R23, 0x3, RZ ;  /* 0x0000000317177824 */ /* 0x000fc800078e02ff */
[----:B------:R-:W-:-:S05]  /*04b0*/  IMAD.WIDE R22, R23, 0x4, R12 ;  /* 0x0000000417167825 */ /* 0x000fca00078e020c */
[----:B------:R-:W2:Y:S04]  /*04c0*/  LDG.E R17, desc[UR6][R22.64] ;  /* 0x0000000616117981 */ /* 0x000ea8000c1e1900 */
[----:B------:R-:W3:Y:S01]  /*04d0*/  LDG.E R16, desc[UR6][R22.64+0x4] ;  /* 0x0000040616107981 */ /* 0x000ee2000c1e1900 */
[----:B----4-:R-:W-:Y:S01]  /*04e0*/  FFMA R28, R27, R28, R4 ;  /* 0x0000001c1b1c7223 */ /* 0x010fe20000000004 */
[----:B------:R-:W-:Y:S02]  /*04f0*/  IADD3 R4, PT, PT, R25, 0x2, RZ ;  /* 0x0000000219047810 */ /* 0x000fe40007ffe0ff */
[----:B------:R-:W4:Y:S02]  /*0500*/  LDG.E R27, desc[UR6][R22.64+0x8] ;  /* 0x00000806161b7981 */ /* 0x000f24000c1e1900 */
[----:B------:R-:W-:-:S04]  /*0510*/  I2FP.F32.S32 R4, R4 ;  /* 0x0000000400047245 */ /* 0x000fc80000201400 */
[----:B------:R-:W-:-:S04]  /*0520*/  FMNMX R4, R9, R4, PT ;  /* 0x0000000409047209 */ /* 0x000fc80003800000 */
[----:B------:R-:W-:Y:S01]  /*0530*/  FMNMX R4, RZ, R4, !PT ;  /* 0x00000004ff047209 */ /* 0x000fe20007800000 */
[----:B--2---:R-:W-:-:S03]  /*0540*/  FFMA R2, R17, R29, R2 ;  /* 0x0000001d11027223 */ /* 0x004fc60000000002 */
[----:B------:R-:W0:Y:S01]  /*0550*/  F2I.TRUNC.NTZ R17, R4 ;  /* 0x0000000400117305 */ /* 0x000e22000020f100 */
[----:B---3--:R-:W-:Y:S01]  /*0560*/  FFMA R16, R29, R16, R5 ;  /* 0x000000101d107223 */ /* 0x008fe20000000005 */
[----:B0-----:R-:W-:-:S04]  /*0570*/  IMAD R17, R20, UR4, R17 ;  /* 0x0000000414117c24 */ /* 0x001fc8000f8e0211 */
[----:B------:R-:W-:-:S04]  /*0580*/  IMAD R17, R17, 0x3, RZ ;  /* 0x0000000311117824 */ /* 0x000fc800078e02ff */
[----:B------:R-:W-:Y:S02]  /*0590*/  IMAD.WIDE R4, R17, 0x4, R12 ;  /* 0x0000000411047825 */ /* 0x000fe400078e020c */
[----:B------:R-:W2:Y:S04]  /*05a0*/  LDG.E R17, desc[UR6][R14.64+0x8] ;  /* 0x000008060e117981 */ /* 0x000ea8000c1e1900 */
[----:B------:R-:W2:Y:S01]  /*05b0*/  LDG.E R23, desc[UR6][R4.64] ;  /* 0x0000000604177981 */ /* 0x000ea2000c1e1900 */
[----:B----4-:R-:W-:Y:S01]  /*05c0*/  FFMA R28, R29, R27, R28 ;  /* 0x0000001b1d1c7223 */ /* 0x010fe2000000001c */
[----:B------:R-:W-:Y:S02]  /*05d0*/  IADD3 R27, PT, PT, R25, 0x3, RZ ;  /* 0x00000003191b7810 */ /* 0x000fe40007ffe0ff */
[----:B------:R-:W3:Y:S02]  /*05e0*/  LDG.E R22, desc[UR6][R4.64+0x4] ;  /* 0x0000040604167981 */ /* 0x000ee4000c1e1900 */
[----:B------:R-:W-:-:S02]  /*05f0*/  I2FP.F32.S32 R27, R27 ;  /* 0x0000001b001b7245 */ /* 0x000fc40000201400 */
[----:B------:R-:W4:Y:S02]  /*0600*/  LDG.E R15, desc[UR6][R14.64+0xc] ;  /* 0x00000c060e0f7981 */ /* 0x000f24000c1e1900 */
[----:B------:R-:W-:-:S04]  /*0610*/  FMNMX R27, R9, R27, PT ;  /* 0x0000001b091b7209 */ /* 0x000fc80003800000 */
[----:B------:R-:W-:-:S06]  /*0620*/  FMNMX R27, RZ, R27, !PT ;  /* 0x0000001bff1b7209 */ /* 0x000fcc0007800000 */
[----:B------:R-:W0:Y:S02]  /*0630*/  F2I.TRUNC.NTZ R27, R27 ;  /* 0x0000001b001b7305 */ /* 0x000e24000020f100 */
[----:B0-----:R-:W-:-:S04]  /*0640*/  IMAD R29, R20, UR4, R27 ;  /* 0x00000004141d7c24 */ /* 0x001fc8000f8e021b */
[----:B------:R-:W-:-:S04]  /*0650*/  IMAD R29, R29, 0x3, RZ ;  /* 0x000000031d1d7824 */ /* 0x000fc800078e02ff */
[----:B------:R-:W-:-:S05]  /*0660*/  IMAD.WIDE R12, R29, 0x4, R12 ;  /* 0x000000041d0c7825 */ /* 0x000fca00078e020c */
[----:B------:R-:W4:Y:S04]  /*0670*/  LDG.E R29, desc[UR6][R12.64] ;  /* 0x000000060c1d7981 */ /* 0x000f28000c1e1900 */
[----:B------:R-:W5:Y:S01]  /*0680*/  LDG.E R27, desc[UR6][R12.64+0x8] ;  /* 0x000008060c1b7981 */ /* 0x000f62000c1e1900 */
[----:B--2---:R-:W-:-:S03]  /*0690*/  FFMA R2, R23, R17, R2 ;  /* 0x0000001117027223 */ /* 0x004fc60000000002 */
[----:B------:R-:W2:Y:S04]  /*06a0*/  LDG.E R23, desc[UR6][R4.64+0x8] ;  /* 0x0000080604177981 */ /* 0x000ea8000c1e1900 */
[----:B------:R-:W5:Y:S01]  /*06b0*/  LDG.E R4, desc[UR6][R12.64+0x4] ;  /* 0x000004060c047981 */ /* 0x000f62000c1e1900 */
[----:B------:R-:W-:-:S05]  /*06c0*/  VIADD R26, R26, 0x4 ;  /* 0x000000041a1a7836 */ /* 0x000fca0000000000 */
[----:B------:R-:W-:Y:S01]  /*06d0*/  ISETP.NE.AND P1, PT, R26, RZ, PT ;  /* 0x000000ff1a00720c */ /* 0x000fe20003f25270 */
[----:B---3--:R-:W-:Y:S01]  /*06e0*/  FFMA R16, R17, R22, R16 ;  /* 0x0000001611107223 */ /* 0x008fe20000000010 */
[----:B------:R-:W-:Y:S01]  /*06f0*/  IADD3 R24, PT, PT, R24, 0x4, RZ ;  /* 0x0000000418187810 */ /* 0x000fe20007ffe0ff */
[----:B------:R-:W-:Y:S01]  /*0700*/  VIADD R21, R21, 0x4 ;  /* 0x0000000415157836 */ /* 0x000fe20000000000 */
[----:B------:R-:W-:Y:S01]  /*0710*/  IADD3 R25, PT, PT, R25, 0x4, RZ ;  /* 0x0000000419197810 */ /* 0x000fe20007ffe0ff */
[----:B----4-:R-:W-:Y:S01]  /*0720*/  FFMA R2, R29, R15, R2 ;  /* 0x0000000f1d027223 */ /* 0x010fe20000000002 */
[----:B--2---:R-:W-:Y:S01]  /*0730*/  FFMA R28, R17, R23, R28 ;  /* 0x00000017111c7223 */ /* 0x004fe2000000001c */
[----:B-----5:R-:W-:-:S03]  /*0740*/  FFMA R5, R15, R4, R16 ;  /* 0x000000040f057223 */ /* 0x020fc60000000010 */
[----:B------:R-:W-:-:S03]  /*0750*/  FFMA R4, R15, R27, R28 ;  /* 0x0000001b0f047223 */ /* 0x000fc6000000001c */
[----:B------:R-:W-:Y:S05]  /*0760*/  @P1 BRA `(.L_x_2) ;  /* 0xfffffff800f01947 */ /* 0x000fea000383ffff */
[----:B------:R-:W-:-:S07]  /*0770*/  IADD3 R22, PT, PT, R24, -0x1, RZ ;  /* 0xffffffff18167810 */ /* 0x000fce0007ffe0ff */
.L_x_1:
[----:B------:R-:W-:-:S04]  /*0780*/  IADD3 R12, PT, PT, R18, 0x1, RZ ;  /* 0x00000001120c7810 */ /* 0x000fc80007ffe0ff */
[----:B------:R-:W-:-:S13]  /*0790*/  LOP3.LUT P1, R12, R12, 0x3, RZ, 0xc0, !PT ;  /* 0x000000030c0c7812 */ /* 0x000fda000782c0ff */
[----:B------:R-:W-:Y:S05]  /*07a0*/  @!P1 BRA `(.L_x_3) ;  /* 0x0000000000f49947 */ /* 0x000fea0003800000 */
[----:B------:R-:W-:Y:S02]  /*07b0*/  ISETP.NE.AND P1, PT, R12, 0x1, PT ;  /* 0x000000010c00780c */ /* 0x000fe40003f25270 */
[----:B0-----:R-:W-:-:S04]  /*07c0*/  LOP3.LUT R13, R18, 0x1, RZ, 0xc0, !PT ;  /* 0x00000001120d7812 */ /* 0x001fc800078ec0ff */
[----:B------:R-:W-:-:S07]  /*07d0*/  ISETP.NE.U32.AND P2, PT, R13, 0x1, PT ;  /* 0x000000010d00780c */ /* 0x000fce0003f45070 */
[----:B------:R-:W-:Y:S06]  /*07e0*/  @!P1 BRA `(.L_x_4) ;  /* 0x0000000000909947 */ /* 0x000fec0003800000 */
[----:B------:R-:W-:Y:S01]  /*07f0*/  IMAD.IADD R12, R3, 0x1, R22 ;  /* 0x00000001030c7824 */ /* 0x000fe200078e0216 */
[----:B------:R-:W1:Y:S04]  /*0800*/  LDCU UR4, c[0x0][0x390] ;  /* 0x00007200ff0477ac */ /* 0x000e680008000800 */
[----:B------:R-:W-:Y:S02]  /*0810*/  I2FP.F32.S32 R14, R12 ;  /* 0x0000000c000e7245 */ /* 0x000fe40000201400 */
[----:B------:R-:W-:Y:S02]  /*0820*/  IADD3 R12, PT, PT, R12, 0x1, RZ ;  /* 0x000000010c0c7810 */ /* 0x000fe40007ffe0ff */
[----:B------:R-:W-:Y:S02]  /*0830*/  FMNMX R14, R9, R14, PT ;  /* 0x0000000e090e7209 */ /* 0x000fe40003800000 */
[----:B------:R-:W-:-:S02]  /*0840*/  I2FP.F32.S32 R16, R12 ;  /* 0x0000000c00107245 */ /* 0x000fc40000201400 */
[----:B------:R-:W-:Y:S02]  /*0850*/  FMNMX R12, RZ, R14, !PT ;  /* 0x0000000eff0c7209 */ /* 0x000fe40007800000 */
[----:B------:R-:W-:Y:S01]  /*0860*/  FMNMX R23, R9, R16, PT ;  /* 0x0000001009177209 */ /* 0x000fe20003800000 */
[----:B------:R-:W0:Y:S01]  /*0870*/  LDC.64 R14, c[0x0][0x398] ;  /* 0x0000e600ff0e7b82 */ /* 0x000e220000000a00 */
[----:B------:R-:W1:Y:S02]  /*0880*/  F2I.TRUNC.NTZ R13, R12 ;  /* 0x0000000c000d7305 */ /* 0x000e64000020f100 */
[----:B------:R-:W-:-:S05]  /*0890*/  FMNMX R25, RZ, R23, !PT ;  /* 0x00000017ff197209 */ /* 0x000fca0007800000 */
[----:B------:R-:W2:Y:S01]  /*08a0*/  LDC.64 R16, c[0x0][0x380] ;  /* 0x0000e000ff107b82 */ /* 0x000ea20000000a00 */
[----:B------:R-:W3:Y:S01]  /*08b0*/  F2I.TRUNC.NTZ R25, R25 ;  /* 0x0000001900197305 */ /* 0x000ee2000020f100 */
[----:B-1----:R-:W-:-:S04]  /*08c0*/  IMAD R13, R20, UR4, R13 ;  /* 0x00000004140d7c24 */ /* 0x002fc8000f8e020d */
[----:B------:R-:W-:Y:S02]  /*08d0*/  IMAD R13, R13, 0x3, RZ ;  /* 0x000000030d0d7824 */ /* 0x000fe400078e02ff */
[----:B---3--:R-:W-:Y:S02]  /*08e0*/  IMAD R23, R20, UR4, R25 ;  /* 0x0000000414177c24 */ /* 0x008fe4000f8e0219 */
[----:B0-----:R-:W-:-:S04]  /*08f0*/  IMAD.WIDE R14, R21, 0x4, R14 ;  /* 0x00000004150e7825 */ /* 0x001fc800078e020e */
[----:B------:R-:W-:Y:S01]  /*0900*/  IMAD R23, R23, 0x3, RZ ;  /* 0x0000000317177824 */ /* 0x000fe200078e02ff */
[----:B------:R-:W3:Y:S01]  /*0910*/  LDG.E R24, desc[UR6][R14.64] ;  /* 0x000000060e187981 */ /* 0x000ee2000c1e1900 */
[----:B--2---:R-:W-:-:S03]  /*0920*/  IMAD.WIDE R12, R13, 0x4, R16 ;  /* 0x000000040d0c7825 */ /* 0x004fc600078e0210 */
[----:B------:R-:W2:Y:S01]  /*0930*/  LDG.E R26, desc[UR6][R14.64+0x4] ;  /* 0x000004060e1a7981 */ /* 0x000ea2000c1e1900 */
[----:B------:R-:W-:-:S03]  /*0940*/  IMAD.WIDE R16, R23, 0x4, R16 ;  /* 0x0000000417107825 */ /* 0x000fc600078e0210 */
[----:B------:R-:W3:Y:S04]  /*0950*/  LDG.E R27, desc[UR6][R12.64] ;  /* 0x000000060c1b7981 */ /* 0x000ee8000c1e1900 */
[----:B------:R-:W4:Y:S04]  /*0960*/  LDG.E R23, desc[UR6][R12.64+0x4] ;  /* 0x000004060c177981 */ /* 0x000f28000c1e1900 */
[----:B------:R-:W5:Y:S04]  /*0970*/  LDG.E R25, desc[UR6][R12.64+0x8] ;  /* 0x000008060c197981 */ /* 0x000f68000c1e1900 */
[----:B------:R-:W2:Y:S04]  /*0980*/  LDG.E R29, desc[UR6][R16.64] ;  /* 0x00000006101d7981 */ /* 0x000ea8000c1e1900 */
[----:B------:R-:W2:Y:S04]  /*0990*/  LDG.E R28, desc[UR6][R16.64+0x4] ;  /* 0x00000406101c7981 */ /* 0x000ea8000c1e1900 */
[----:B------:R-:W2:Y:S01]  /*09a0*/  LDG.E R17, desc[UR6][R16.64+0x8] ;  /* 0x0000080610117981 */ /* 0x000ea2000c1e1900 */
[----:B------:R-:W-:Y:S01]  /*09b0*/  IADD3 R22, PT, PT, R22, 0x2, RZ ;  /* 0x0000000216167810 */ /* 0x000fe20007ffe0ff */
[----:B------:R-:W-:-:S02]  /*09c0*/  VIADD R21, R21, 0x2 ;  /* 0x0000000215157836 */ /* 0x000fc40000000000 */
[----:B---3--:R-:W-:Y:S01]  /*09d0*/  FFMA R2, R27, R24, R2 ;  /* 0x000000181b027223 */ /* 0x008fe20000000002 */
[C---:B----4-:R-:W-:Y:S01]  /*09e0*/  FFMA R5, R24.reuse, R23, R5 ;  /* 0x0000001718057223 */ /* 0x050fe20000000005 */
[----:B-----5:R-:W-:Y:S02]  /*09f0*/  FFMA R4, R24, R25, R4 ;  /* 0x0000001918047223 */ /* 0x020fe40000000004 */
[----:B--2---:R-:W-:Y:S01]  /*0a00*/  FFMA R2, R29, R26, R2 ;  /* 0x0000001a1d027223 */ /* 0x004fe20000000002 */
[C---:B------:R-:W-:Y:S01]  /*0a10*/  FFMA R5, R26.reuse, R28, R5 ;  /* 0x0000001c1a057223 */ /* 0x040fe20000000005 */
[----:B------:R-:W-:-:S07]  /*0a20*/  FFMA R4, R26, R17, R4 ;  /* 0x000000111a047223 */ /* 0x000fce0000000004 */
.L_x_4:
[----:B------:R-:W-:Y:S05]  /*0a30*/  @!P2 BRA `(.L_x_3) ;  /* 0x000000000050a947 */ /* 0x000fea0003800000 */
[----:B------:R-:W-:Y:S01]  /*0a40*/  IADD3 R12, PT, PT, R3, R22, RZ ;  /* 0x00000016030c7210 */ /* 0x000fe20007ffe0ff */
[----:B------:R-:W1:Y:S01]  /*0a50*/  LDCU UR4, c[0x0][0x390] ;  /* 0x00007200ff0477ac */ /* 0x000e620008000800 */
[----:B------:R-:W0:Y:S02]  /*0a60*/  LDC.64 R14, c[0x0][0x380] ;  /* 0x0000e000ff0e7b82 */ /* 0x000e240000000a00 */
[----:B------:R-:W-:-:S04]  /*0a70*/  I2FP.F32.S32 R12, R12 ;  /* 0x0000000c000c7245 */ /* 0x000fc80000201400 */
[----:B------:R-:W-:-:S04]  /*0a80*/  FMNMX R12, R9, R12, PT ;  /* 0x0000000c090c7209 */ /* 0x000fc80003800000 */
[----:B------:R-:W-:Y:S02]  /*0a90*/  FMNMX R16, RZ, R12, !PT ;  /* 0x0000000cff107209 */ /* 0x000fe40007800000 */
[----:B------:R-:W2:Y:S02]  /*0aa0*/  LDC.64 R12, c[0x0][0x398] ;  /* 0x0000e600ff0c7b82 */ /* 0x000ea40000000a00 */
[----:B------:R-:W1:Y:S02]  /*0ab0*/  F2I.TRUNC.NTZ R17, R16 ;  /* 0x0000001000117305 */ /* 0x000e64000020f100 */
[----:B-1----:R-:W-:-:S04]  /*0ac0*/  IMAD R17, R20, UR4, R17 ;  /* 0x0000000414117c24 */ /* 0x002fc8000f8e0211 */
[----:B------:R-:W-:Y:S02]  /*0ad0*/  IMAD R17, R17, 0x3, RZ ;  /* 0x0000000311117824 */ /* 0x000fe400078e02ff */
[----:B--2---:R-:W-:-:S04]  /*0ae0*/  IMAD.WIDE R12, R21, 0x4, R12 ;  /* 0x00000004150c7825 */ /* 0x004fc800078e020c */
[----:B0-----:R-:W-:Y:S02]  /*0af0*/  IMAD.WIDE R14, R17, 0x4, R14 ;  /* 0x00000004110e7825 */ /* 0x001fe400078e020e */
[----:B------:R-:W2:Y:S04]  /*0b00*/  LDG.E R13, desc[UR6][R12.64] ;  /* 0x000000060c0d7981 */ /* 0x000ea8000c1e1900 */
[----:B------:R-:W2:Y:S04]  /*0b10*/  LDG.E R17, desc[UR6][R14.64] ;  /* 0x000000060e117981 */ /* 0x000ea8000c1e1900 */
[----:B------:R-:W3:Y:S04]  /*0b20*/  LDG.E R20, desc[UR6][R14.64+0x4] ;  /* 0x000004060e147981 */ /* 0x000ee8000c1e1900 */
[----:B------:R-:W4:Y:S01]  /*0b30*/  LDG.E R23, desc[UR6][R14.64+0x8] ;  /* 0x000008060e177981 */ /* 0x000f22000c1e1900 */
[----:B------:R-:W-:Y:S01]  /*0b40*/  IADD3 R21, PT, PT, R21, 0x1, RZ ;  /* 0x0000000115157810 */ /* 0x000fe20007ffe0ff */
[C---:B--2---:R-:W-:Y:S01]  /*0b50*/  FFMA R2, R13.reuse, R17, R2 ;  /* 0x000000110d027223 */ /* 0x044fe20000000002 */
[C---:B---3--:R-:W-:Y:S01]  /*0b60*/  FFMA R5, R13.reuse, R20, R5 ;  /* 0x000000140d057223 */ /* 0x048fe20000000005 */
[----:B----4-:R-:W-:-:S07]  /*0b70*/  FFMA R4, R13, R23, R4 ;  /* 0x000000170d047223 */ /* 0x010fce0000000004 */
.L_x_3:
[----:B------:R-:W-:Y:S05]  /*0b80*/  @P0 BRA `(.L_x_5) ;  /* 0xfffffff400a40947 */ /* 0x000fea000383ffff */
.L_x_0:
[----:B------:R-:W2:Y:S01]  /*0b90*/  LDCU UR4, c[0x0][0x390] ;  /* 0x00007200ff0477ac */ /* 0x000ea20008000800 */
[----:B------:R-:W3:Y:S01]  /*0ba0*/  LDC.64 R6, c[0x0][0x388] ;  /* 0x0000e200ff067b82 */ /* 0x000ee20000000a00 */
[----:B--2---:R-:W-:-:S04]  /*0bb0*/  IMAD R0, R0, UR4, R3 ;  /* 0x0000000400007c24 */ /* 0x004fc8000f8e0203 */
[----:B------:R-:W-:-:S04]  /*0bc0*/  IMAD R3, R0, 0x3, RZ ;  /* 0x0000000300037824 */ /* 0x000fc800078e02ff */
[----:B---3--:R-:W-:-:S05]  /*0bd0*/  IMAD.WIDE R6, R3, 0x4, R6 ;  /* 0x0000000403067825 */ /* 0x008fca00078e0206 */
[----:B------:R-:W-:Y:S04]  /*0be0*/  STG.E desc[UR6][R6.64], R2 ;  /* 0x0000000206007986 */ /* 0x000fe8000c101906 */
[----:B------:R-:W-:Y:S04]  /*0bf0*/  STG.E desc[UR6][R6.64+0x4], R5 ;  /* 0x0000040506007986 */ /* 0x000fe8000c101906 */
[----:B------:R-:W-:Y:S01]  /*0c00*/  STG.E desc[UR6][R6.64+0x8], R4 ;  /* 0x0000080406007986 */ /* 0x000fe2000c101906 */
[----:B------:R-:W-:Y:S05]  /*0c10*/  EXIT ;  /* 0x000000000000794d */ /* 0x000fea0003800000 */
.L_x_6:
[----:B------:R-:W-:-:S00]  /*0c20*/  BRA `(.L_x_6) ;  /* 0xfffffffc00fc7947 */ /* 0x000fc0000383ffff */
[----:B------:R-:W-:-:S00]  /*0c30*/  NOP ;  /* 0x0000000000007918 */ /* 0x000fc00000000000 */
        /* <DEDUP_REMOVED lines=12> */
.L_x_8:


//--------------------- .text._Z17colorToGrayKernelPfS_ii --------------------------
	.section	.text._Z17colorToGrayKernelPfS_ii,"ax",@progbits
	.align	128
        .global         _Z17colorToGrayKernelPfS_ii
        .type           _Z17colorToGrayKernelPfS_ii,@function
        .size           _Z17colorToGrayKernelPfS_ii,(.L_x_9 - _Z17colorToGrayKernelPfS_ii)
        .other          _Z17colorToGrayKernelPfS_ii,@"STO_CUDA_ENTRY STV_DEFAULT"
_Z17colorToGrayKernelPfS_ii:
.text._Z17colorToGrayKernelPfS_ii:
        /* <DEDUP_REMOVED lines=13> */
[----:B------:R-:W0:Y:S01]  /*00d0*/  LDC.64 R2, c[0x0][0x380] ;  /* 0x0000e000ff027b82 */ /* 0x000e220000000a00 */
[----:B------:R-:W1:Y:S01]  /*00e0*/  LDCU.64 UR4, c[0x0][0x358] ;  /* 0x00006b00ff0477ac */ /* 0x000e620008000a00 */
[----:B------:R-:W-:-:S05]  /*00f0*/  IMAD R0, R0, UR6, R5 ;  /* 0x0000000600007c24 */ /* 0x000fca000f8e0205 */
[----:B------:R-:W-:Y:S01]  /*0100*/  LEA R13, R0, R0, 0x1 ;  /* 0x00000000000d7211 */ /* 0x000fe200078e08ff */
[----:B------:R-:W-:Y:S01]  /*0110*/  UMOV UR8, 0x70a3d70a ;  /* 0x70a3d70a00087882 */ /* 0x000fe20000000000 */
[----:B------:R-:W-:Y:S01]  /*0120*/  UMOV UR9, 0x3fe70a3d ;  /* 0x3fe70a3d00097882 */ /* 0x000fe20000000000 */
[----:B------:R-:W2:Y:S02]  /*0130*/  LDC.64 R10, c[0x0][0x388] ;  /* 0x0000e200ff0a7b82 */ /* 0x000ea40000000a00 */
[----:B0-----:R-:W-:-:S05]  /*0140*/  IMAD.WIDE R2, R13, 0x4, R2 ;  /* 0x000000040d027825 */ /* 0x001fca00078e0202 */
[----:B-1----:R-:W3:Y:S04]  /*0150*/  LDG.E R12, desc[UR4][R2.64+0x4] ;  /* 0x00000404020c7981 */ /* 0x002ee8000c1e1900 */
[----:B------:R-:W4:Y:S04]  /*0160*/  LDG.E R0, desc[UR4][R2.64] ;  /* 0x0000000402007981 */ /* 0x000f28000c1e1900 */
[----:B------:R2:W5:Y:S02]  /*0170*/  LDG.E R8, desc[UR4][R2.64+0x8] ;  /* 0x0000080402087981 */ /* 0x000564000c1e1900 */
[----:B--2---:R-:W-:Y:S01]  /*0180*/  IMAD.WIDE R2, R13, 0x4, R10 ;  /* 0x000000040d027825 */ /* 0x004fe200078e020a */
[----:B---3--:R-:W0:Y:S08]  /*0190*/  F2F.F64.F32 R6, R12 ;  /* 0x0000000c00067310 */ /* 0x008e300000201800 */
[----:B----4-:R-:W1:Y:S01]  /*01a0*/  F2F.F64.F32 R4, R0 ;  /* 0x0000000000047310 */ /* 0x010e620000201800 */
[----:B0-----:R-:W-:-:S07]  /*01b0*/  DMUL R6, R6, UR8 ;  /* 0x0000000806067c28 */ /* 0x001fce0008000000 */
[----:B-----5:R-:W0:Y:S01]  /*01c0*/  F2F.F64.F32 R8, R8 ;  /* 0x0000000800087310 */ /* 0x020e220000201800 */
[----:B------:R-:W-:Y:S01]  /*01d0*/  UMOV UR8, 0xae147ae1 ;  /* 0xae147ae100087882 */ /* 0x000fe20000000000 */
[----:B------:R-:W-:Y:S02]  /*01e0*/  UMOV UR9, 0x3fcae147 ;  /* 0x3fcae14700097882 */ /* 0x000fe40000000000 */
[----:B-1----:R-:W-:Y:S01]  /*01f0*/  DFMA R4, R4, UR8, R6 ;  /* 0x0000000804047c2b */ /* 0x002fe20008000006 */
[----:B------:R-:W-:Y:S01]  /*0200*/  UMOV UR8, 0x1eb851ec ;  /* 0x1eb851ec00087882 */ /* 0x000fe20000000000 */
[----:B------:R-:W-:-:S06]  /*0210*/  UMOV UR9, 0x3fb1eb85 ;  /* 0x3fb1eb8500097882 */ /* 0x000fcc0000000000 */
[----:B0-----:R-:W-:-:S10]  /*0220*/  DFMA R4, R8, UR8, R4 ;  /* 0x0000000808047c2b */ /* 0x001fd40008000004 */
[----:B------:R-:W0:Y:S02]  /*0230*/  F2F.F32.F64 R5, R4 ;  /* 0x0000000400057310 */ /* 0x000e240000301000 */
[----:B0-----:R-:W-:Y:S04]  /*0240*/  STG.E desc[UR4][R2.64], R5 ;  /* 0x0000000502007986 */ /* 0x001fe8000c101904 */
[----:B------:R-:W-:Y:S04]  /*0250*/  STG.E desc[UR4][R2.64+0x4], R5 ;  /* 0x0000040502007986 */ /* 0x000fe8000c101904 */
[----:B------:R-:W-:Y:S01]  /*0260*/  STG.E desc[UR4][R2.64+0x8], R5 ;  /* 0x0000080502007986 */ /* 0x000fe2000c101904 */
[----:B------:R-:W-:Y:S05]  /*0270*/  EXIT ;  /* 0x000000000000794d */ /* 0x000fea0003800000 */
.L_x_7:
        /* <DEDUP_REMOVED lines=16> */
.L_x_9:


//--------------------- .nv.shared.reserved.0     --------------------------
	.section	.nv.shared.reserved.0,"aw",@nobits
	.weak		__nv_reservedSMEM_offset_0_alias
	.size		__nv_reservedSMEM_offset_0_alias, 0, 64
	.other		__nv_reservedSMEM_offset_0_alias,@"STO_CUDA_RESERVED_SHARED STV_DEFAULT"
__nv_reservedSMEM_offset_0_alias:
	.zero		0
	.zero		64


//--------------------- .nv.constant0._Z18gaussianBlurKernelPfS_iiS_i --------------------------
	.section	.nv.constant0._Z18gaussianBlurKernelPfS_iiS_i,"a",@progbits
	.sectionflags	@""
	.align	4
.nv.constant0._Z18gaussianBlurKernelPfS_iiS_i:
	.zero		932


//--------------------- .nv.constant0._Z17colorToGrayKernelPfS_ii --------------------------
	.section	.nv.constant0._Z17colorToGrayKernelPfS_ii,"a",@progbits
	.sectionflags	@""
	.align	4
.nv.constant0._Z17colorToGrayKernelPfS_ii:
	.zero		920


//--------------------- SYMBOLS --------------------------

	.type		.nv.reservedSmem.offset0,@object
	.size		.nv.reservedSmem.offset0,0x4
